//
// Generated by NVIDIA NVVM Compiler
//
// Compiler Build ID: CL-36424714
// Cuda compilation tools, release 13.0, V13.0.88
// Based on NVVM 20.0.0
//

.version 9.0
.target sm_100
.address_size 64

	// .globl	_Z16batchedQktKernelPKfS0_Pfiiiiif
// _ZZ16batchedQktKernelPKfS0_PfiiiiifE2Qs has been demoted
// _ZZ16batchedQktKernelPKfS0_PfiiiiifE2Ks has been demoted

.visible .entry _Z16batchedQktKernelPKfS0_Pfiiiiif(
	.param .u64 .ptr .align 1 _Z16batchedQktKernelPKfS0_Pfiiiiif_param_0,
	.param .u64 .ptr .align 1 _Z16batchedQktKernelPKfS0_Pfiiiiif_param_1,
	.param .u64 .ptr .align 1 _Z16batchedQktKernelPKfS0_Pfiiiiif_param_2,
	.param .u32 _Z16batchedQktKernelPKfS0_Pfiiiiif_param_3,
	.param .u32 _Z16batchedQktKernelPKfS0_Pfiiiiif_param_4,
	.param .u32 _Z16batchedQktKernelPKfS0_Pfiiiiif_param_5,
	.param .u32 _Z16batchedQktKernelPKfS0_Pfiiiiif_param_6,
	.param .u32 _Z16batchedQktKernelPKfS0_Pfiiiiif_param_7,
	.param .f32 _Z16batchedQktKernelPKfS0_Pfiiiiif_param_8
)
{
	.reg .pred 	%p<12>;
	.reg .b32 	%r<48>;
	.reg .b32 	%f<65>;
	.reg .b64 	%rd<22>;
	// demoted variable
	.shared .align 4 .b8 _ZZ16batchedQktKernelPKfS0_PfiiiiifE2Qs[1024];
	// demoted variable
	.shared .align 4 .b8 _ZZ16batchedQktKernelPKfS0_PfiiiiifE2Ks[1024];
	ld.param.u64 	%rd5, [_Z16batchedQktKernelPKfS0_Pfiiiiif_param_0];
	ld.param.u64 	%rd6, [_Z16batchedQktKernelPKfS0_Pfiiiiif_param_1];
	ld.param.u64 	%rd7, [_Z16batchedQktKernelPKfS0_Pfiiiiif_param_2];
	ld.param.u32 	%r26, [_Z16batchedQktKernelPKfS0_Pfiiiiif_param_5];
	ld.param.u32 	%r27, [_Z16batchedQktKernelPKfS0_Pfiiiiif_param_6];
	ld.param.u32 	%r28, [_Z16batchedQktKernelPKfS0_Pfiiiiif_param_7];
	ld.param.f32 	%f8, [_Z16batchedQktKernelPKfS0_Pfiiiiif_param_8];
	mov.u32 	%r1, %ctaid.z;
	mul.lo.s32 	%r29, %r28, %r26;
	mul.lo.s32 	%r2, %r28, %r27;
	mul.lo.s32 	%r3, %r27, %r26;
	mul.lo.s32 	%r4, %r29, %r1;
	mov.u32 	%r30, %ctaid.y;
	shl.b32 	%r31, %r30, 4;
	mov.u32 	%r45, %tid.y;
	add.s32 	%r6, %r31, %r45;
	mov.u32 	%r32, %ctaid.x;
	shl.b32 	%r33, %r32, 4;
	mov.u32 	%r43, %tid.x;
	add.s32 	%r8, %r33, %r43;
	setp.lt.s32 	%p1, %r28, 1;
	mov.f32 	%f64, 0f00000000;
	@%p1 bra 	$L__BB0_7;
	add.s32 	%r34, %r28, 15;
	shr.u32 	%r35, %r34, 4;
	shl.b32 	%r36, %r45, 6;
	mov.u32 	%r37, _ZZ16batchedQktKernelPKfS0_PfiiiiifE2Qs;
	add.s32 	%r9, %r37, %r36;
	shl.b32 	%r38, %r43, 2;
	add.s32 	%r10, %r9, %r38;
	mov.u32 	%r39, _ZZ16batchedQktKernelPKfS0_PfiiiiifE2Ks;
	add.s32 	%r12, %r39, %r38;
	add.s32 	%r11, %r12, %r36;
	neg.s32 	%r47, %r35;
	mad.lo.s32 	%r46, %r28, %r8, %r45;
	mad.lo.s32 	%r44, %r28, %r6, %r43;
	mul.lo.s32 	%r40, %r2, %r1;
	cvt.s64.s32 	%rd1, %r40;
	cvt.s64.s32 	%rd2, %r4;
	cvta.to.global.u64 	%rd3, %rd5;
	cvta.to.global.u64 	%rd4, %rd6;
	mov.f32 	%f64, 0f00000000;
$L__BB0_2:
	setp.ge.s32 	%p2, %r6, %r26;
	setp.ge.u32 	%p3, %r43, %r28;
	mov.f32 	%f62, 0f00000000;
	or.pred  	%p4, %p2, %p3;
	@%p4 bra 	$L__BB0_4;
	cvt.u64.u32 	%rd8, %r44;
	add.s64 	%rd9, %rd8, %rd2;
	shl.b64 	%rd10, %rd9, 2;
	add.s64 	%rd11, %rd3, %rd10;
	ld.global.nc.f32 	%f62, [%rd11];
$L__BB0_4:
	setp.ge.s32 	%p5, %r8, %r27;
	st.shared.f32 	[%r10], %f62;
	setp.ge.u32 	%p6, %r45, %r28;
	mov.f32 	%f63, 0f00000000;
	or.pred  	%p7, %p5, %p6;
	@%p7 bra 	$L__BB0_6;
	cvt.u64.u32 	%rd12, %r46;
	add.s64 	%rd13, %rd12, %rd1;
	shl.b64 	%rd14, %rd13, 2;
	add.s64 	%rd15, %rd4, %rd14;
	ld.global.nc.f32 	%f63, [%rd15];
$L__BB0_6:
	st.shared.f32 	[%r11], %f63;
	bar.sync 	0;
	ld.shared.f32 	%f13, [%r9];
	ld.shared.f32 	%f14, [%r12];
	fma.rn.f32 	%f15, %f13, %f14, %f64;
	ld.shared.f32 	%f16, [%r9+4];
	ld.shared.f32 	%f17, [%r12+64];
	fma.rn.f32 	%f18, %f16, %f17, %f15;
	ld.shared.f32 	%f19, [%r9+8];
	ld.shared.f32 	%f20, [%r12+128];
	fma.rn.f32 	%f21, %f19, %f20, %f18;
	ld.shared.f32 	%f22, [%r9+12];
	ld.shared.f32 	%f23, [%r12+192];
	fma.rn.f32 	%f24, %f22, %f23, %f21;
	ld.shared.f32 	%f25, [%r9+16];
	ld.shared.f32 	%f26, [%r12+256];
	fma.rn.f32 	%f27, %f25, %f26, %f24;
	ld.shared.f32 	%f28, [%r9+20];
	ld.shared.f32 	%f29, [%r12+320];
	fma.rn.f32 	%f30, %f28, %f29, %f27;
	ld.shared.f32 	%f31, [%r9+24];
	ld.shared.f32 	%f32, [%r12+384];
	fma.rn.f32 	%f33, %f31, %f32, %f30;
	ld.shared.f32 	%f34, [%r9+28];
	ld.shared.f32 	%f35, [%r12+448];
	fma.rn.f32 	%f36, %f34, %f35, %f33;
	ld.shared.f32 	%f37, [%r9+32];
	ld.shared.f32 	%f38, [%r12+512];
	fma.rn.f32 	%f39, %f37, %f38, %f36;
	ld.shared.f32 	%f40, [%r9+36];
	ld.shared.f32 	%f41, [%r12+576];
	fma.rn.f32 	%f42, %f40, %f41, %f39;
	ld.shared.f32 	%f43, [%r9+40];
	ld.shared.f32 	%f44, [%r12+640];
	fma.rn.f32 	%f45, %f43, %f44, %f42;
	ld.shared.f32 	%f46, [%r9+44];
	ld.shared.f32 	%f47, [%r12+704];
	fma.rn.f32 	%f48, %f46, %f47, %f45;
	ld.shared.f32 	%f49, [%r9+48];
	ld.shared.f32 	%f50, [%r12+768];
	fma.rn.f32 	%f51, %f49, %f50, %f48;
	ld.shared.f32 	%f52, [%r9+52];
	ld.shared.f32 	%f53, [%r12+832];
	fma.rn.f32 	%f54, %f52, %f53, %f51;
	ld.shared.f32 	%f55, [%r9+56];
	ld.shared.f32 	%f56, [%r12+896];
	fma.rn.f32 	%f57, %f55, %f56, %f54;
	ld.shared.f32 	%f58, [%r9+60];
	ld.shared.f32 	%f59, [%r12+960];
	fma.rn.f32 	%f64, %f58, %f59, %f57;
	bar.sync 	0;
	add.s32 	%r47, %r47, 1;
	setp.ne.s32 	%p8, %r47, 0;
	add.s32 	%r46, %r46, 16;
	add.s32 	%r45, %r45, 16;
	add.s32 	%r44, %r44, 16;
	add.s32 	%r43, %r43, 16;
	@%p8 bra 	$L__BB0_2;
$L__BB0_7:
	setp.ge.s32 	%p9, %r6, %r26;
	setp.ge.s32 	%p10, %r8, %r27;
	or.pred  	%p11, %p9, %p10;
	@%p11 bra 	$L__BB0_9;
	mul.f32 	%f60, %f8, %f64;
	mad.lo.s32 	%r41, %r27, %r6, %r8;
	cvt.s64.s32 	%rd16, %r41;
	mul.lo.s32 	%r42, %r3, %r1;
	cvt.s64.s32 	%rd17, %r42;
	add.s64 	%rd18, %rd17, %rd16;
	cvta.to.global.u64 	%rd19, %rd7;
	shl.b64 	%rd20, %rd18, 2;
	add.s64 	%rd21, %rd19, %rd20;
	st.global.f32 	[%rd21], %f60;
$L__BB0_9:
	ret;

}


// ===== COMPILED SASS (sm_100) =====

	.target	sm_100

	.elftype	@"ET_EXEC"


//--------------------- .note.nv.tkinfo           --------------------------
	.section	.note.nv.tkinfo,"",@"SHT_NOTE"
	.sectionflags	@"SHF_NOTE_NV_TKINFO"
	.tkinfo
        /*0018*/ 	.word	0x00000002
        /*0030*/ 	.string	""
        /*0030*/ 	.string	"ptxas"
        /*0030*/ 	.string	"Cuda compilation tools, release 13.0, V13.0.88"
        /*0030*/ 	.string	"Build cuda_13.0.r13.0/compiler.36424714_0"
        /*0030*/ 	.string	"-arch sm_100 -m 64 "



//--------------------- .note.nv.cuinfo           --------------------------
	.section	.note.nv.cuinfo,"",@"SHT_NOTE"
	.sectionflags	@"SHF_NOTE_NV_CUINFO"
        /*0018*/ 	.short	0x0002
        /*001a*/ 	.short	0x0064
        /*001c*/ 	.short	0x0082
	.zero		2


//--------------------- .nv.info                  --------------------------
	.section	.nv.info,"",@"SHT_CUDA_INFO"
	.align	4


	//----- nvinfo : EIATTR_REGCOUNT
	.align		4
        /*0000*/ 	.byte	0x04, 0x2f
        /*0002*/ 	.short	(.L_1 - .L_0)
	.align		4
.L_0:
        /*0004*/ 	.word	index@(_Z16batchedQktKernelPKfS0_Pfiiiiif)
        /*0008*/ 	.word	0x00000020


	//----- nvinfo : EIATTR_FRAME_SIZE
	.align		4
.L_1:
        /*000c*/ 	.byte	0x04, 0x11
        /*000e*/ 	.short	(.L_3 - .L_2)
	.align		4
.L_2:
        /*0010*/ 	.word	index@(_Z16batchedQktKernelPKfS0_Pfiiiiif)
        /*0014*/ 	.word	0x00000000


	//----- nvinfo : EIATTR_MIN_STACK_SIZE
	.align		4
.L_3:
        /*0018*/ 	.byte	0x04, 0x12
        /*001a*/ 	.short	(.L_5 - .L_4)
	.align		4
.L_4:
        /*001c*/ 	.word	index@(_Z16batchedQktKernelPKfS0_Pfiiiiif)
        /*0020*/ 	.word	0x00000000
.L_5:


//--------------------- .nv.compat                --------------------------
	.section	.nv.compat,"",@"SHT_CUDA_COMPAT_INFO"
	.align	4
        /*0000*/ 	.byte	0x02, 0x09, 0x00, 0x00, 0x02, 0x02, 0x01, 0x00, 0x02, 0x05, 0x05, 0x00, 0x03, 0x07, 0x01, 0x01
        /*0010*/ 	.byte	0x02, 0x03, 0x00, 0x00, 0x02, 0x06, 0x01, 0x00, 0x04, 0x0b, 0x08, 0x00, 0x09, 0x00, 0x00, 0x00
        /*0020*/ 	.byte	0x00, 0x00, 0x00, 0x00


//--------------------- .nv.info._Z16batchedQktKernelPKfS0_Pfiiiiif --------------------------
	.section	.nv.info._Z16batchedQktKernelPKfS0_Pfiiiiif,"",@"SHT_CUDA_INFO"
	.sectionflags	@""
	.align	4


	//----- nvinfo : EIATTR_CUDA_API_VERSION
	.align		4
        /*0000*/ 	.byte	0x04, 0x37
        /*0002*/ 	.short	(.L_7 - .L_6)
.L_6:
        /*0004*/ 	.word	0x00000082


	//----- nvinfo : EIATTR_KPARAM_INFO
	.align		4
.L_7:
        /*0008*/ 	.byte	0x04, 0x17
        /*000a*/ 	.short	(.L_9 - .L_8)
.L_8:
        /*000c*/ 	.word	0x00000000
        /*0010*/ 	.short	0x0008
        /*0012*/ 	.short	0x002c
        /*0014*/ 	.byte	0x00, 0xf0, 0x11, 0x00


	//----- nvinfo : EIATTR_KPARAM_INFO
	.align		4
.L_9:
        /*0018*/ 	.byte	0x04, 0x17
        /*001a*/ 	.short	(.L_11 - .L_10)
.L_10:
        /*001c*/ 	.word	0x00000000
        /*0020*/ 	.short	0x0007
        /*0022*/ 	.short	0x0028
        /*0024*/ 	.byte	0x00, 0xf0, 0x11, 0x00


	//----- nvinfo : EIATTR_KPARAM_INFO
	.align		4
.L_11:
        /*0028*/ 	.byte	0x04, 0x17
        /*002a*/ 	.short	(.L_13 - .L_12)
.L_12:
        /*002c*/ 	.word	0x00000000
        /*0030*/ 	.short	0x0006
        /*0032*/ 	.short	0x0024
        /*0034*/ 	.byte	0x00, 0xf0, 0x11, 0x00


	//----- nvinfo : EIATTR_KPARAM_INFO
	.align		4
.L_13:
        /*0038*/ 	.byte	0x04, 0x17
        /*003a*/ 	.short	(.L_15 - .L_14)
.L_14:
        /*003c*/ 	.word	0x00000000
        /*0040*/ 	.short	0x0005
        /*0042*/ 	.short	0x0020
        /*0044*/ 	.byte	0x00, 0xf0, 0x11, 0x00


	//----- nvinfo : EIATTR_KPARAM_INFO
	.align		4
.L_15:
        /*0048*/ 	.byte	0x04, 0x17
        /*004a*/ 	.short	(.L_17 - .L_16)
.L_16:
        /*004c*/ 	.word	0x00000000
        /*0050*/ 	.short	0x0004
        /*0052*/ 	.short	0x001c
        /*0054*/ 	.byte	0x00, 0xf0, 0x11, 0x00


	//----- nvinfo : EIATTR_KPARAM_INFO
	.align		4
.L_17:
        /*0058*/ 	.byte	0x04, 0x17
        /*005a*/ 	.short	(.L_19 - .L_18)
.L_18:
        /*005c*/ 	.word	0x00000000
        /*0060*/ 	.short	0x0003
        /*0062*/ 	.short	0x0018
        /*0064*/ 	.byte	0x00, 0xf0, 0x11, 0x00


	//----- nvinfo : EIATTR_KPARAM_INFO
	.align		4
.L_19:
        /*0068*/ 	.byte	0x04, 0x17
        /*006a*/ 	.short	(.L_21 - .L_20)
.L_20:
        /*006c*/ 	.word	0x00000000
        /*0070*/ 	.short	0x0002
        /*0072*/ 	.short	0x0010
        /*0074*/ 	.byte	0x00, 0xf5, 0x21, 0x00


	//----- nvinfo : EIATTR_KPARAM_INFO
	.align		4
.L_21:
        /*0078*/ 	.byte	0x04, 0x17
        /*007a*/ 	.short	(.L_23 - .L_22)
.L_22:
        /*007c*/ 	.word	0x00000000
        /*0080*/ 	.short	0x0001
        /*0082*/ 	.short	0x0008
        /*0084*/ 	.byte	0x00, 0xf5, 0x21, 0x00


	//----- nvinfo : EIATTR_KPARAM_INFO
	.align		4
.L_23:
        /*0088*/ 	.byte	0x04, 0x17
        /*008a*/ 	.short	(.L_25 - .L_24)
.L_24:
        /*008c*/ 	.word	0x00000000
        /*0090*/ 	.short	0x0000
        /*0092*/ 	.short	0x0000
        /*0094*/ 	.byte	0x00, 0xf5, 0x21, 0x00


	//----- nvinfo : EIATTR_SPARSE_MMA_MASK
	.align		4
.L_25:
        /*0098*/ 	.byte	0x03, 0x50
        /*009a*/ 	.short	0x0000


	//----- nvinfo : EIATTR_MAXREG_COUNT
	.align		4
        /*009c*/ 	.byte	0x03, 0x1b
        /*009e*/ 	.short	0x00ff


	//----- nvinfo : EIATTR_NUM_BARRIERS
	.align		4
        /*00a0*/ 	.byte	0x02, 0x4c
        /*00a2*/ 	.byte	0x01
	.zero		1


	//----- nvinfo : EIATTR_MERCURY_ISA_VERSION
	.align		4
        /*00a4*/ 	.byte	0x03, 0x5f
        /*00a6*/ 	.short	0x0101


	//----- nvinfo : EIATTR_VRC_CTA_INIT_COUNT
	.align		4
        /*00a8*/ 	.byte	0x02, 0x4a
	.zero		1
	.zero		1


	//----- nvinfo : EIATTR_EXIT_INSTR_OFFSETS
	.align		4
        /*00ac*/ 	.byte	0x04, 0x1c
        /*00ae*/ 	.short	(.L_27 - .L_26)


	//   ....[0]....
.L_26:
        /*00b0*/ 	.word	0x00000690


	//   ....[1]....
        /*00b4*/ 	.word	0x00000760


	//----- nvinfo : EIATTR_CBANK_PARAM_SIZE
	.align		4
.L_27:
        /*00b8*/ 	.byte	0x03, 0x19
        /*00ba*/ 	.short	0x0030


	//----- nvinfo : EIATTR_PARAM_CBANK
	.align		4
        /*00bc*/ 	.byte	0x04, 0x0a
        /*00be*/ 	.short	(.L_29 - .L_28)
	.align		4
.L_28:
        /*00c0*/ 	.word	index@(.nv.constant0._Z16batchedQktKernelPKfS0_Pfiiiiif)
        /*00c4*/ 	.short	0x0380
        /*00c6*/ 	.short	0x0030


	//----- nvinfo : EIATTR_SW_WAR
	.align		4
.L_29:
        /*00c8*/ 	.byte	0x04, 0x36
        /*00ca*/ 	.short	(.L_31 - .L_30)
.L_30:
        /*00cc*/ 	.word	0x00000008
.L_31:


//--------------------- .nv.callgraph             --------------------------
	.section	.nv.callgraph,"",@"SHT_CUDA_CALLGRAPH"
	.align	4
	.sectionentsize	8
	.align		4
        /*0000*/ 	.word	0x00000000
	.align		4
        /*0004*/ 	.word	0xffffffff
	.align		4
        /*0008*/ 	.word	0x00000000
	.align		4
        /*000c*/ 	.word	0xfffffffe
	.align		4
        /*0010*/ 	.word	0x00000000
	.align		4
        /*0014*/ 	.word	0xfffffffd
	.align		4
        /*0018*/ 	.word	0x00000000
	.align		4
        /*001c*/ 	.word	0xfffffffc


//--------------------- .text._Z16batchedQktKernelPKfS0_Pfiiiiif --------------------------
	.section	.text._Z16batchedQktKernelPKfS0_Pfiiiiif,"ax",@progbits
	.align	128
        .global         _Z16batchedQktKernelPKfS0_Pfiiiiif
        .type           _Z16batchedQktKernelPKfS0_Pfiiiiif,@function
        .size           _Z16batchedQktKernelPKfS0_Pfiiiiif,(.L_x_3 - _Z16batchedQktKernelPKfS0_Pfiiiiif)
        .other          _Z16batchedQktKernelPKfS0_Pfiiiiif,@"STO_CUDA_ENTRY STV_DEFAULT"
_Z16batchedQktKernelPKfS0_Pfiiiiif:
.text._Z16batchedQktKernelPKfS0_Pfiiiiif:
[----:B------:R-:W-:Y:S01]  /*0000*/  LDC R1, c[0x0][0x37c] ;  /* 0x0000df00ff017b82 */ /* 0x000fe20000000800 */
[----:B------:R-:W0:Y:S01]  /*0010*/  S2R R22, SR_CTAID.Y ;  /* 0x0000000000167919 */ /* 0x000e220000002600 */
[----:B------:R-:W1:Y:S06]  /*0020*/  LDCU UR11, c[0x0][0x3a8] ;  /* 0x00007500ff0b77ac */ /* 0x000e6c0008000800 */
[----:B------:R-:W2:Y:S01]  /*0030*/  S2UR UR10, SR_CTAID.Z ;  /* 0x00000000000a79c3 */ /* 0x000ea20000002700 */
[----:B------:R-:W-:Y:S01]  /*0040*/  IMAD.MOV.U32 R25, RZ, RZ, RZ ;  /* 0x000000ffff197224 */ /* 0x000fe200078e00ff */
[----:B------:R-:W0:Y:S01]  /*0050*/  S2R R2, SR_TID.Y ;  /* 0x0000000000027919 */ /* 0x000e220000002200 */
[----:B------:R-:W3:Y:S01]  /*0060*/  LDCU.64 UR4, c[0x0][0x3a0] ;  /* 0x00007400ff0477ac */ /* 0x000ee20008000a00 */
[----:B------:R-:W4:Y:S01]  /*0070*/  S2R R21, SR_CTAID.X ;  /* 0x0000000000157919 */ /* 0x000f220000002500 */
[----:B------:R-:W0:Y:S01]  /*0080*/  LDCU.64 UR8, c[0x0][0x358] ;  /* 0x00006b00ff0877ac */ /* 0x000e220008000a00 */
[----:B------:R-:W4:Y:S01]  /*0090*/  S2R R5, SR_TID.X ;  /* 0x0000000000057919 */ /* 0x000f220000002100 */
[----:B-1----:R-:W-:Y:S01]  /*00a0*/  UISETP.GE.AND UP0, UPT, UR11, 0x1, UPT ;  /* 0x000000010b00788c */ /* 0x002fe2000bf06270 */
[----:B---3--:R-:W-:-:S02]  /*00b0*/  MOV R3, UR4 ;  /* 0x0000000400037c02 */ /* 0x008fc40008000f00 */
[----:B------:R-:W-:Y:S02]  /*00c0*/  MOV R0, UR5 ;  /* 0x0000000500007c02 */ /* 0x000fe40008000f00 */
[----:B0-----:R-:W-:Y:S01]  /*00d0*/  LEA R22, R22, R2, 0x4 ;  /* 0x0000000216167211 */ /* 0x001fe200078e20ff */
[----:B----4-:R-:W-:-:S03]  /*00e0*/  IMAD R21, R21, 0x10, R5 ;  /* 0x0000001015157824 */ /* 0x010fc600078e0205 */
[----:B--2---:R-:W-:Y:S05]  /*00f0*/  BRA.U !UP0, `(.L_x_0) ;  /* 0x00000005085c7547 */ /* 0x004fea000b800000 */
[----:B------:R-:W0:Y:S01]  /*0100*/  S2UR UR7, SR_CgaCtaId ;  /* 0x00000000000779c3 */ /* 0x000e220000008800 */
[----:B------:R-:W-:Y:S01]  /*0110*/  IMAD R23, R3, UR11, RZ ;  /* 0x0000000b03177c24 */ /* 0x000fe2000f8e02ff */
[----:B------:R-:W-:Y:S01]  /*0120*/  UMOV UR5, 0x400 ;  /* 0x0000040000057882 */ /* 0x000fe20000000000 */
[----:B------:R-:W-:Y:S02]  /*0130*/  UIADD3 UR4, UPT, UPT, UR11, 0xf, URZ ;  /* 0x0000000f0b047890 */ /* 0x000fe4000fffe0ff */
[----:B------:R-:W-:Y:S01]  /*0140*/  IMAD R7, R0, UR11, RZ ;  /* 0x0000000b00077c24 */ /* 0x000fe2000f8e02ff */
[----:B------:R-:W-:Y:S01]  /*0150*/  UIADD3 UR6, UPT, UPT, UR5, 0x400, URZ ;  /* 0x0000040005067890 */ /* 0x000fe2000fffe0ff */
[----:B------:R-:W-:Y:S01]  /*0160*/  HFMA2 R25, -RZ, RZ, 0, 0 ;  /* 0x00000000ff197431 */ /* 0x000fe200000001ff */
[----:B------:R-:W-:Y:S01]  /*0170*/  USHF.R.U32.HI UR4, URZ, 0x4, UR4 ;  /* 0x00000004ff047899 */ /* 0x000fe20008011604 */
[----:B------:R-:W1:Y:S01]  /*0180*/  LDC R3, c[0x0][0x3a0] ;  /* 0x0000e800ff037b82 */ /* 0x000e620000000800 */
[----:B------:R-:W-:Y:S01]  /*0190*/  IMAD R23, R23, UR10, RZ ;  /* 0x0000000a17177c24 */ /* 0x000fe2000f8e02ff */
[----:B------:R-:W2:Y:S01]  /*01a0*/  LDCU UR12, c[0x0][0x3a8] ;  /* 0x00007500ff0c77ac */ /* 0x000ea20008000800 */
[----:B------:R-:W-:-:S02]  /*01b0*/  IMAD R7, R7, UR10, RZ ;  /* 0x0000000a07077c24 */ /* 0x000fc4000f8e02ff */
[----:B------:R-:W-:Y:S01]  /*01c0*/  IMAD R6, R21, UR11, R2 ;  /* 0x0000000b15067c24 */ /* 0x000fe2000f8e0202 */
[----:B------:R-:W-:Y:S01]  /*01d0*/  UIADD3 UR4, UPT, UPT, -UR4, URZ, URZ ;  /* 0x000000ff04047290 */ /* 0x000fe2000fffe1ff */
[----:B------:R-:W-:Y:S01]  /*01e0*/  IMAD R18, R22, UR11, R5 ;  /* 0x0000000b16127c24 */ /* 0x000fe2000f8e0205 */
[----:B------:R-:W3:Y:S01]  /*01f0*/  LDC R4, c[0x0][0x3a4] ;  /* 0x0000e900ff047b82 */ /* 0x000ee20000000800 */
[----:B0-----:R-:W-:Y:S02]  /*0200*/  ULEA UR6, UR7, UR6, 0x18 ;  /* 0x0000000607067291 */ /* 0x001fe4000f8ec0ff */
[----:B------:R-:W-:-:S04]  /*0210*/  ULEA UR5, UR7, UR5, 0x18 ;  /* 0x0000000507057291 */ /* 0x000fc8000f8ec0ff */
[----:B------:R-:W-:Y:S02]  /*0220*/  LEA R17, R5, UR6, 0x2 ;  /* 0x0000000605117c11 */ /* 0x000fe4000f8e10ff */
[----:B------:R-:W-:-:S03]  /*0230*/  LEA R16, R2, UR5, 0x6 ;  /* 0x0000000502107c11 */ /* 0x000fc6000f8e30ff */
[----:B------:R-:W-:Y:S01]  /*0240*/  IMAD R19, R2, 0x40, R17 ;  /* 0x0000004002137824 */ /* 0x000fe200078e0211 */
[----:B--2---:R-:W-:-:S07]  /*0250*/  LEA R20, R5, R16, 0x2 ;  /* 0x0000001005147211 */ /* 0x004fce00078e10ff */
.L_x_1:
[----:B------:R-:W-:Y:S02]  /*0260*/  ISETP.GE.U32.AND P0, PT, R5, UR12, PT ;  /* 0x0000000c05007c0c */ /* 0x000fe4000bf06070 */
[----:B------:R-:W-:Y:S02]  /*0270*/  CS2R R26, SRZ ;  /* 0x00000000001a7805 */ /* 0x000fe4000001ff00 */
[----:B------:R-:W-:Y:S02]  /*0280*/  ISETP.GE.U32.AND P1, PT, R2, UR12, PT ;  /* 0x0000000c02007c0c */ /* 0x000fe4000bf26070 */
[----:B---3--:R-:W-:Y:S02]  /*0290*/  MOV R0, R4 ;  /* 0x0000000400007202 */ /* 0x008fe40000000f00 */
[----:B-1----:R-:W-:Y:S02]  /*02a0*/  ISETP.GE.OR P0, PT, R22, R3, P0 ;  /* 0x000000031600720c */ /* 0x002fe40000706670 */
[----:B------:R-:W-:-:S11]  /*02b0*/  ISETP.GE.OR P1, PT, R21, R0, P1 ;  /* 0x000000001500720c */ /* 0x000fd60000f26670 */
[----:B------:R-:W0:Y:S01]  /*02c0*/  @!P0 LDC.64 R8, c[0x0][0x380] ;  /* 0x0000e000ff088b82 */ /* 0x000e220000000a00 */
[----:B------:R-:W-:Y:S02]  /*02d0*/  @!P0 IADD3 R14, P3, PT, R23, R18, RZ ;  /* 0x00000012170e8210 */ /* 0x000fe40007f7e0ff */
[----:B------:R-:W-:Y:S02]  /*02e0*/  @!P1 IADD3 R12, P2, PT, R7, R6, RZ ;  /* 0x00000006070c9210 */ /* 0x000fe40007f5e0ff */
[----:B------:R-:W-:Y:S02]  /*02f0*/  @!P0 LEA.HI.X.SX32 R15, R23, RZ, 0x1, P3 ;  /* 0x000000ff170f8211 */ /* 0x000fe400018f0eff */
[----:B------:R-:W-:Y:S01]  /*0300*/  @!P1 LEA.HI.X.SX32 R13, R7, RZ, 0x1, P2 ;  /* 0x000000ff070d9211 */ /* 0x000fe200010f0eff */
[----:B------:R-:W1:Y:S01]  /*0310*/  @!P1 LDC.64 R10, c[0x0][0x388] ;  /* 0x0000e200ff0a9b82 */ /* 0x000e620000000a00 */
[----:B0-----:R-:W-:-:S04]  /*0320*/  @!P0 LEA R8, P3, R14, R8, 0x2 ;  /* 0x000000080e088211 */ /* 0x001fc800078610ff */
[----:B------:R-:W-:Y:S02]  /*0330*/  @!P0 LEA.HI.X R9, R14, R9, R15, 0x2, P3 ;  /* 0x000000090e098211 */ /* 0x000fe400018f140f */
[----:B-1----:R-:W-:-:S03]  /*0340*/  @!P1 LEA R10, P4, R12, R10, 0x2 ;  /* 0x0000000a0c0a9211 */ /* 0x002fc600078810ff */
[----:B------:R-:W2:Y:S01]  /*0350*/  @!P0 LDG.E.CONSTANT R27, desc[UR8][R8.64] ;  /* 0x00000008081b8981 */ /* 0x000ea2000c1e9900 */
[----:B------:R-:W-:-:S05]  /*0360*/  @!P1 LEA.HI.X R11, R12, R11, R13, 0x2, P4 ;  /* 0x0000000b0c0b9211 */ /* 0x000fca00020f140d */
[----:B------:R-:W3:Y:S01]  /*0370*/  @!P1 LDG.E.CONSTANT R26, desc[UR8][R10.64] ;  /* 0x000000080a1a9981 */ /* 0x000ee2000c1e9900 */
[----:B------:R-:W-:-:S04]  /*0380*/  UIADD3 UR4, UPT, UPT, UR4, 0x1, URZ ;  /* 0x0000000104047890 */ /* 0x000fc8000fffe0ff */
[----:B------:R-:W-:Y:S01]  /*0390*/  UISETP.NE.AND UP0, UPT, UR4, URZ, UPT ;  /* 0x000000ff0400728c */ /* 0x000fe2000bf05270 */
[----:B------:R-:W-:Y:S01]  /*03a0*/  IADD3 R2, PT, PT, R2, 0x10, RZ ;  /* 0x0000001002027810 */ /* 0x000fe20007ffe0ff */
[----:B------:R-:W-:Y:S01]  /*03b0*/  VIADD R5, R5, 0x10 ;  /* 0x0000001005057836 */ /* 0x000fe20000000000 */
[----:B------:R-:W-:Y:S02]  /*03c0*/  IADD3 R6, PT, PT, R6, 0x10, RZ ;  /* 0x0000001006067810 */ /* 0x000fe40007ffe0ff */
[----:B------:R-:W-:Y:S01]  /*03d0*/  IADD3 R18, PT, PT, R18, 0x10, RZ ;  /* 0x0000001012127810 */ /* 0x000fe20007ffe0ff */
[----:B--2---:R-:W-:Y:S04]  /*03e0*/  STS [R20], R27 ;  /* 0x0000001b14007388 */ /* 0x004fe80000000800 */
[----:B---3--:R-:W-:Y:S01]  /*03f0*/  STS [R19], R26 ;  /* 0x0000001a13007388 */ /* 0x008fe20000000800 */
[----:B------:R-:W-:Y:S06]  /*0400*/  BAR.SYNC.DEFER_BLOCKING 0x0 ;  /* 0x0000000000007b1d */ /* 0x000fec0000010000 */
[----:B------:R-:W-:Y:S04]  /*0410*/  LDS R28, [R17] ;  /* 0x00000000111c7984 */ /* 0x000fe80000000800 */
[----:B------:R-:W0:Y:S04]  /*0420*/  LDS.128 R12, [R16] ;  /* 0x00000000100c7984 */ /* 0x000e280000000c00 */
[----:B------:R-:W1:Y:S04]  /*0430*/  LDS R29, [R17+0x40] ;  /* 0x00004000111d7984 */ /* 0x000e680000000800 */
[----:B------:R-:W2:Y:S04]  /*0440*/  LDS R8, [R17+0x80] ;  /* 0x0000800011087984 */ /* 0x000ea80000000800 */
[----:B------:R-:W3:Y:S04]  /*0450*/  LDS R24, [R17+0xc0] ;  /* 0x0000c00011187984 */ /* 0x000ee80000000800 */
[----:B------:R-:W-:Y:S01]  /*0460*/  LDS R27, [R17+0x140] ;  /* 0x00014000111b7984 */ /* 0x000fe20000000800 */
[----:B0-----:R-:W-:-:S03]  /*0470*/  FFMA R12, R12, R28, R25 ;  /* 0x0000001c0c0c7223 */ /* 0x001fc60000000019 */
[----:B------:R-:W-:Y:S01]  /*0480*/  LDS R25, [R17+0x180] ;  /* 0x0001800011197984 */ /* 0x000fe20000000800 */
[----:B-1----:R-:W-:-:S03]  /*0490*/  FFMA R29, R29, R13, R12 ;  /* 0x0000000d1d1d7223 */ /* 0x002fc6000000000c */
[----:B------:R-:W-:Y:S01]  /*04a0*/  LDS R13, [R17+0x100] ;  /* 0x00010000110d7984 */ /* 0x000fe20000000800 */
[----:B--2---:R-:W-:-:S03]  /*04b0*/  FFMA R29, R8, R14, R29 ;  /* 0x0000000e081d7223 */ /* 0x004fc6000000001d */
[----:B------:R-:W0:Y:S01]  /*04c0*/  LDS.128 R8, [R16+0x10] ;  /* 0x0000100010087984 */ /* 0x000e220000000c00 */
[----:B---3--:R-:W-:-:S03]  /*04d0*/  FFMA R15, R24, R15, R29 ;  /* 0x0000000f180f7223 */ /* 0x008fc6000000001d */
[----:B------:R-:W1:Y:S01]  /*04e0*/  LDS R24, [R17+0x1c0] ;  /* 0x0001c00011187984 */ /* 0x000e620000000800 */
[----:B0-----:R-:W-:-:S03]  /*04f0*/  FFMA R8, R8, R13, R15 ;  /* 0x0000000d08087223 */ /* 0x001fc6000000000f */
[----:B------:R-:W-:Y:S01]  /*0500*/  LDS.128 R12, [R16+0x20] ;  /* 0x00002000100c7984 */ /* 0x000fe20000000c00 */
[----:B------:R-:W-:-:S03]  /*0510*/  FFMA R8, R27, R9, R8 ;  /* 0x000000091b087223 */ /* 0x000fc60000000008 */
[----:B------:R-:W0:Y:S01]  /*0520*/  LDS R9, [R17+0x200] ;  /* 0x0002000011097984 */ /* 0x000e220000000800 */
[----:B------:R-:W-:-:S03]  /*0530*/  FFMA R25, R25, R10, R8 ;  /* 0x0000000a19197223 */ /* 0x000fc60000000008 */
[----:B------:R-:W2:Y:S01]  /*0540*/  LDS R27, [R17+0x240] ;  /* 0x00024000111b7984 */ /* 0x000ea20000000800 */
[----:B-1----:R-:W-:-:S03]  /*0550*/  FFMA R11, R24, R11, R25 ;  /* 0x0000000b180b7223 */ /* 0x002fc60000000019 */
[----:B------:R-:W1:Y:S04]  /*0560*/  LDS R25, [R17+0x280] ;  /* 0x0002800011197984 */ /* 0x000e680000000800 */
[----:B------:R-:W3:Y:S01]  /*0570*/  LDS R24, [R17+0x2c0] ;  /* 0x0002c00011187984 */ /* 0x000ee20000000800 */
[----:B0-----:R-:W-:-:S03]  /*0580*/  FFMA R12, R12, R9, R11 ;  /* 0x000000090c0c7223 */ /* 0x001fc6000000000b */
[----:B------:R-:W-:Y:S01]  /*0590*/  LDS.128 R8, [R16+0x30] ;  /* 0x0000300010087984 */ /* 0x000fe20000000c00 */
[----:B--2---:R-:W-:-:S03]  /*05a0*/  FFMA R12, R27, R13, R12 ;  /* 0x0000000d1b0c7223 */ /* 0x004fc6000000000c */
[----:B------:R-:W0:Y:S01]  /*05b0*/  LDS R13, [R17+0x300] ;  /* 0x00030000110d7984 */ /* 0x000e220000000800 */
[----:B-1----:R-:W-:-:S03]  /*05c0*/  FFMA R25, R25, R14, R12 ;  /* 0x0000000e19197223 */ /* 0x002fc6000000000c */
[----:B------:R-:W1:Y:S04]  /*05d0*/  LDS R27, [R17+0x340] ;  /* 0x00034000111b7984 */ /* 0x000e680000000800 */
[----:B------:R-:W2:Y:S01]  /*05e0*/  LDS R12, [R17+0x380] ;  /* 0x00038000110c7984 */ /* 0x000ea20000000800 */
[----:B---3--:R-:W-:-:S03]  /*05f0*/  FFMA R15, R24, R15, R25 ;  /* 0x0000000f180f7223 */ /* 0x008fc60000000019 */
[----:B------:R-:W3:Y:S01]  /*0600*/  LDS R25, [R17+0x3c0] ;  /* 0x0003c00011197984 */ /* 0x000ee20000000800 */
[----:B0-----:R-:W-:-:S04]  /*0610*/  FFMA R8, R8, R13, R15 ;  /* 0x0000000d08087223 */ /* 0x001fc8000000000f */
[----:B-1----:R-:W-:-:S04]  /*0620*/  FFMA R9, R27, R9, R8 ;  /* 0x000000091b097223 */ /* 0x002fc80000000008 */
[----:B--2---:R-:W-:-:S04]  /*0630*/  FFMA R10, R12, R10, R9 ;  /* 0x0000000a0c0a7223 */ /* 0x004fc80000000009 */
[----:B---3--:R-:W-:Y:S01]  /*0640*/  FFMA R25, R25, R11, R10 ;  /* 0x0000000b19197223 */ /* 0x008fe2000000000a */
[----:B------:R-:W-:Y:S06]  /*0650*/  BAR.SYNC.DEFER_BLOCKING 0x0 ;  /* 0x0000000000007b1d */ /* 0x000fec0000010000 */
[----:B------:R-:W-:Y:S05]  /*0660*/  BRA.U UP0, `(.L_x_1) ;  /* 0xfffffff900fc7547 */ /* 0x000fea000b83ffff */
.L_x_0:
[----:B------:R-:W-:-:S04]  /*0670*/  ISETP.GE.AND P0, PT, R21, R0, PT ;  /* 0x000000001500720c */ /* 0x000fc80003f06270 */
[----:B------:R-:W-:-:S13]  /*0680*/  ISETP.GE.OR P0, PT, R22, R3, P0 ;  /* 0x000000031600720c */ /* 0x000fda0000706670 */
[----:B------:R-:W-:Y:S05]  /*0690*/  @P0 EXIT ;  /* 0x000000000000094d */ /* 0x000fea0003800000 */
[----:B------:R-:W0:Y:S01]  /*06a0*/  LDCU.64 UR6, c[0x0][0x390] ;  /* 0x00007200ff0677ac */ /* 0x000e220008000a00 */
[-C--:B------:R-:W-:Y:S02]  /*06b0*/  IMAD R3, R3, R0.reuse, RZ ;  /* 0x0000000003037224 */ /* 0x080fe400078e02ff */
[----:B------:R-:W-:Y:S01]  /*06c0*/  IMAD R0, R22, R0, R21 ;  /* 0x0000000016007224 */ /* 0x000fe200078e0215 */
[----:B------:R-:W1:Y:S01]  /*06d0*/  LDCU UR4, c[0x0][0x3ac] ;  /* 0x00007580ff0477ac */ /* 0x000e620008000800 */
[----:B------:R-:W-:-:S05]  /*06e0*/  IMAD R3, R3, UR10, RZ ;  /* 0x0000000a03037c24 */ /* 0x000fca000f8e02ff */
[----:B------:R-:W-:Y:S02]  /*06f0*/  SHF.R.S32.HI R5, RZ, 0x1f, R3 ;  /* 0x0000001fff057819 */ /* 0x000fe40000011403 */
[----:B------:R-:W-:-:S04]  /*0700*/  IADD3 R3, P0, PT, R0, R3, RZ ;  /* 0x0000000300037210 */ /* 0x000fc80007f1e0ff */
[----:B------:R-:W-:Y:S02]  /*0710*/  LEA.HI.X.SX32 R0, R0, R5, 0x1, P0 ;  /* 0x0000000500007211 */ /* 0x000fe400000f0eff */
[----:B0-----:R-:W-:-:S04]  /*0720*/  LEA R2, P0, R3, UR6, 0x2 ;  /* 0x0000000603027c11 */ /* 0x001fc8000f8010ff */
[----:B------:R-:W-:Y:S01]  /*0730*/  LEA.HI.X R3, R3, UR7, R0, 0x2, P0 ;  /* 0x0000000703037c11 */ /* 0x000fe200080f1400 */
[----:B-1----:R-:W-:-:S05]  /*0740*/  FMUL R25, R25, UR4 ;  /* 0x0000000419197c20 */ /* 0x002fca0008400000 */
[----:B------:R-:W-:Y:S01]  /*0750*/  STG.E desc[UR8][R2.64], R25 ;  /* 0x0000001902007986 */ /* 0x000fe2000c101908 */
[----:B------:R-:W-:Y:S05]  /*0760*/  EXIT ;  /* 0x000000000000794d */ /* 0x000fea0003800000 */
.L_x_2:
[----:B------:R-:W-:-:S00]  /*0770*/  BRA `(.L_x_2) ;  /* 0xfffffffc00fc7947 */ /* 0x000fc0000383ffff */
[----:B------:R-:W-:-:S00]  /*0780*/  NOP ;  /* 0x0000000000007918 */ /* 0x000fc00000000000 */
[----:B------:R-:W-:-:S00]  /*0790*/  NOP ;  /* 0x0000000000007918 */ /* 0x000fc00000000000 */
[----:B------:R-:W-:-:S00]  /*07a0*/  NOP ;  /* 0x0000000000007918 */ /* 0x000fc00000000000 */
[----:B------:R-:W-:-:S00]  /*07b0*/  NOP ;  /* 0x0000000000007918 */ /* 0x000fc00000000000 */
[----:B------:R-:W-:-:S00]  /*07c0*/  NOP ;  /* 0x0000000000007918 */ /* 0x000fc00000000000 */
[----:B------:R-:W-:-:S00]  /*07d0*/  NOP ;  /* 0x0000000000007918 */ /* 0x000fc00000000000 */
[----:B------:R-:W-:-:S00]  /*07e0*/  NOP ;  /* 0x0000000000007918 */ /* 0x000fc00000000000 */
[----:B------:R-:W-:-:S00]  /*07f0*/  NOP ;  /* 0x0000000000007918 */ /* 0x000fc00000000000 */
.L_x_3:


//--------------------- .nv.shared._Z16batchedQktKernelPKfS0_Pfiiiiif --------------------------
	.section	.nv.shared._Z16batchedQktKernelPKfS0_Pfiiiiif,"aw",@nobits
	.sectionflags	@""
	.align	4
.nv.shared._Z16batchedQktKernelPKfS0_Pfiiiiif:
	.zero		3072


//--------------------- .nv.shared.reserved.0     --------------------------
	.section	.nv.shared.reserved.0,"aw",@nobits
	.weak		__nv_reservedSMEM_offset_0_alias
	.size		__nv_reservedSMEM_offset_0_alias, 0, 64
	.other		__nv_reservedSMEM_offset_0_alias,@"STO_CUDA_RESERVED_SHARED STV_DEFAULT"
__nv_reservedSMEM_offset_0_alias:
	.zero		0
	.zero		64


//--------------------- .nv.constant0._Z16batchedQktKernelPKfS0_Pfiiiiif --------------------------
	.section	.nv.constant0._Z16batchedQktKernelPKfS0_Pfiiiiif,"a",@progbits
	.sectionflags	@""
	.align	4
.nv.constant0._Z16batchedQktKernelPKfS0_Pfiiiiif:
	.zero		944


//--------------------- SYMBOLS --------------------------

	.type		.nv.reservedSmem.offset0,@object
	.size		.nv.reservedSmem.offset0,0x4
	.type		.nv.reservedSmem.cap,@object
	.size		.nv.reservedSmem.cap,0x4
